//
// Generated by NVIDIA NVVM Compiler
//
// Compiler Build ID: CL-36424714
// Cuda compilation tools, release 13.0, V13.0.88
// Based on NVVM 20.0.0
//

.version 9.0
.target sm_100
.address_size 64

	// .globl	_Z9deviceADDPiS_S_

.visible .entry _Z9deviceADDPiS_S_(
	.param .u64 .ptr .align 1 _Z9deviceADDPiS_S__param_0,
	.param .u64 .ptr .align 1 _Z9deviceADDPiS_S__param_1,
	.param .u64 .ptr .align 1 _Z9deviceADDPiS_S__param_2
)
{
	.reg .b32 	%r<8>;
	.reg .b64 	%rd<11>;

	ld.param.u64 	%rd1, [_Z9deviceADDPiS_S__param_0];
	ld.param.u64 	%rd2, [_Z9deviceADDPiS_S__param_1];
	ld.param.u64 	%rd3, [_Z9deviceADDPiS_S__param_2];
	cvta.to.global.u64 	%rd4, %rd3;
	cvta.to.global.u64 	%rd5, %rd2;
	cvta.to.global.u64 	%rd6, %rd1;
	mov.u32 	%r1, %ctaid.x;
	mov.u32 	%r2, %tid.x;
	shl.b32 	%r3, %r2, 10;
	add.s32 	%r4, %r3, %r1;
	mul.wide.s32 	%rd7, %r4, 4;
	add.s64 	%rd8, %rd6, %rd7;
	ld.global.u32 	%r5, [%rd8];
	add.s64 	%rd9, %rd5, %rd7;
	ld.global.u32 	%r6, [%rd9];
	add.s32 	%r7, %r6, %r5;
	add.s64 	%rd10, %rd4, %rd7;
	st.global.u32 	[%rd10], %r7;
	ret;

}


// ===== COMPILED SASS (sm_100) =====

	.target	sm_100

	.elftype	@"ET_EXEC"


//--------------------- .note.nv.tkinfo           --------------------------
	.section	.note.nv.tkinfo,"",@"SHT_NOTE"
	.sectionflags	@"SHF_NOTE_NV_TKINFO"
	.tkinfo
        /*0018*/ 	.word	0x00000002
        /*0030*/ 	.string	""
        /*0030*/ 	.string	"ptxas"
        /*0030*/ 	.string	"Cuda compilation tools, release 13.0, V13.0.88"
        /*0030*/ 	.string	"Build cuda_13.0.r13.0/compiler.36424714_0"
        /*0030*/ 	.string	"-arch sm_100 -m 64 "



//--------------------- .note.nv.cuinfo           --------------------------
	.section	.note.nv.cuinfo,"",@"SHT_NOTE"
	.sectionflags	@"SHF_NOTE_NV_CUINFO"
        /*0018*/ 	.short	0x0002
        /*001a*/ 	.short	0x0064
        /*001c*/ 	.short	0x0082
	.zero		2


//--------------------- .nv.info                  --------------------------
	.section	.nv.info,"",@"SHT_CUDA_INFO"
	.align	4


	//----- nvinfo : EIATTR_REGCOUNT
	.align		4
        /*0000*/ 	.byte	0x04, 0x2f
        /*0002*/ 	.short	(.L_1 - .L_0)
	.align		4
.L_0:
        /*0004*/ 	.word	index@(_Z9deviceADDPiS_S_)
        /*0008*/ 	.word	0x0000000c


	//----- nvinfo : EIATTR_FRAME_SIZE
	.align		4
.L_1:
        /*000c*/ 	.byte	0x04, 0x11
        /*000e*/ 	.short	(.L_3 - .L_2)
	.align		4
.L_2:
        /*0010*/ 	.word	index@(_Z9deviceADDPiS_S_)
        /*0014*/ 	.word	0x00000000


	//----- nvinfo : EIATTR_MIN_STACK_SIZE
	.align		4
.L_3:
        /*0018*/ 	.byte	0x04, 0x12
        /*001a*/ 	.short	(.L_5 - .L_4)
	.align		4
.L_4:
        /*001c*/ 	.word	index@(_Z9deviceADDPiS_S_)
        /*0020*/ 	.word	0x00000000
.L_5:


//--------------------- .nv.compat                --------------------------
	.section	.nv.compat,"",@"SHT_CUDA_COMPAT_INFO"
	.align	4
        /*0000*/ 	.byte	0x02, 0x09, 0x00, 0x00, 0x02, 0x02, 0x01, 0x00, 0x02, 0x05, 0x05, 0x00, 0x03, 0x07, 0x01, 0x01
        /*0010*/ 	.byte	0x02, 0x03, 0x00, 0x00, 0x02, 0x06, 0x01, 0x00, 0x04, 0x0b, 0x08, 0x00, 0x09, 0x00, 0x00, 0x00
        /*0020*/ 	.byte	0x00, 0x00, 0x00, 0x00


//--------------------- .nv.info._Z9deviceADDPiS_S_ --------------------------
	.section	.nv.info._Z9deviceADDPiS_S_,"",@"SHT_CUDA_INFO"
	.sectionflags	@""
	.align	4


	//----- nvinfo : EIATTR_CUDA_API_VERSION
	.align		4
        /*0000*/ 	.byte	0x04, 0x37
        /*0002*/ 	.short	(.L_7 - .L_6)
.L_6:
        /*0004*/ 	.word	0x00000082


	//----- nvinfo : EIATTR_KPARAM_INFO
	.align		4
.L_7:
        /*0008*/ 	.byte	0x04, 0x17
        /*000a*/ 	.short	(.L_9 - .L_8)
.L_8:
        /*000c*/ 	.word	0x00000000
        /*0010*/ 	.short	0x0002
        /*0012*/ 	.short	0x0010
        /*0014*/ 	.byte	0x00, 0xf5, 0x21, 0x00


	//----- nvinfo : EIATTR_KPARAM_INFO
	.align		4
.L_9:
        /*0018*/ 	.byte	0x04, 0x17
        /*001a*/ 	.short	(.L_11 - .L_10)
.L_10:
        /*001c*/ 	.word	0x00000000
        /*0020*/ 	.short	0x0001
        /*0022*/ 	.short	0x0008
        /*0024*/ 	.byte	0x00, 0xf5, 0x21, 0x00


	//----- nvinfo : EIATTR_KPARAM_INFO
	.align		4
.L_11:
        /*0028*/ 	.byte	0x04, 0x17
        /*002a*/ 	.short	(.L_13 - .L_12)
.L_12:
        /*002c*/ 	.word	0x00000000
        /*0030*/ 	.short	0x0000
        /*0032*/ 	.short	0x0000
        /*0034*/ 	.byte	0x00, 0xf5, 0x21, 0x00


	//----- nvinfo : EIATTR_SPARSE_MMA_MASK
	.align		4
.L_13:
        /*0038*/ 	.byte	0x03, 0x50
        /*003a*/ 	.short	0x0000


	//----- nvinfo : EIATTR_MAXREG_COUNT
	.align		4
        /*003c*/ 	.byte	0x03, 0x1b
        /*003e*/ 	.short	0x00ff


	//----- nvinfo : EIATTR_MERCURY_ISA_VERSION
	.align		4
        /*0040*/ 	.byte	0x03, 0x5f
        /*0042*/ 	.short	0x0101


	//----- nvinfo : EIATTR_VRC_CTA_INIT_COUNT
	.align		4
        /*0044*/ 	.byte	0x02, 0x4a
	.zero		1
	.zero		1


	//----- nvinfo : EIATTR_EXIT_INSTR_OFFSETS
	.align		4
        /*0048*/ 	.byte	0x04, 0x1c
        /*004a*/ 	.short	(.L_15 - .L_14)


	//   ....[0]....
.L_14:
        /*004c*/ 	.word	0x000000f0


	//----- nvinfo : EIATTR_CBANK_PARAM_SIZE
	.align		4
.L_15:
        /*0050*/ 	.byte	0x03, 0x19
        /*0052*/ 	.short	0x0018


	//----- nvinfo : EIATTR_PARAM_CBANK
	.align		4
        /*0054*/ 	.byte	0x04, 0x0a
        /*0056*/ 	.short	(.L_17 - .L_16)
	.align		4
.L_16:
        /*0058*/ 	.word	index@(.nv.constant0._Z9deviceADDPiS_S_)
        /*005c*/ 	.short	0x0380
        /*005e*/ 	.short	0x0018


	//----- nvinfo : EIATTR_SW_WAR
	.align		4
.L_17:
        /*0060*/ 	.byte	0x04, 0x36
        /*0062*/ 	.short	(.L_19 - .L_18)
.L_18:
        /*0064*/ 	.word	0x00000008
.L_19:


//--------------------- .nv.callgraph             --------------------------
	.section	.nv.callgraph,"",@"SHT_CUDA_CALLGRAPH"
	.align	4
	.sectionentsize	8
	.align		4
        /*0000*/ 	.word	0x00000000
	.align		4
        /*0004*/ 	.word	0xffffffff
	.align		4
        /*0008*/ 	.word	0x00000000
	.align		4
        /*000c*/ 	.word	0xfffffffe
	.align		4
        /*0010*/ 	.word	0x00000000
	.align		4
        /*0014*/ 	.word	0xfffffffd
	.align		4
        /*0018*/ 	.word	0x00000000
	.align		4
        /*001c*/ 	.word	0xfffffffc


//--------------------- .text._Z9deviceADDPiS_S_  --------------------------
	.section	.text._Z9deviceADDPiS_S_,"ax",@progbits
	.align	128
        .global         _Z9deviceADDPiS_S_
        .type           _Z9deviceADDPiS_S_,@function
        .size           _Z9deviceADDPiS_S_,(.L_x_1 - _Z9deviceADDPiS_S_)
        .other          _Z9deviceADDPiS_S_,@"STO_CUDA_ENTRY STV_DEFAULT"
_Z9deviceADDPiS_S_:
.text._Z9deviceADDPiS_S_:
[----:B------:R-:W-:Y:S01]  /*0000*/  LDC R1, c[0x0][0x37c] ;  /* 0x0000df00ff017b82 */ /* 0x000fe20000000800 */
[----:B------:R-:W0:Y:S07]  /*0010*/  S2R R9, SR_TID.X ;  /* 0x0000000000097919 */ /* 0x000e2e0000002100 */
[----:B------:R-:W0:Y:S01]  /*0020*/  S2UR UR6, SR_CTAID.X ;  /* 0x00000000000679c3 */ /* 0x000e220000002500 */
[----:B------:R-:W1:Y:S07]  /*0030*/  LDCU.64 UR4, c[0x0][0x358] ;  /* 0x00006b00ff0477ac */ /* 0x000e6e0008000a00 */
[----:B------:R-:W2:Y:S08]  /*0040*/  LDC.64 R2, c[0x0][0x380] ;  /* 0x0000e000ff027b82 */ /* 0x000eb00000000a00 */
[----:B------:R-:W3:Y:S08]  /*0050*/  LDC.64 R4, c[0x0][0x388] ;  /* 0x0000e200ff047b82 */ /* 0x000ef00000000a00 */
[----:B------:R-:W4:Y:S01]  /*0060*/  LDC.64 R6, c[0x0][0x390] ;  /* 0x0000e400ff067b82 */ /* 0x000f220000000a00 */
[----:B0-----:R-:W-:-:S05]  /*0070*/  LEA R9, R9, UR6, 0xa ;  /* 0x0000000609097c11 */ /* 0x001fca000f8e50ff */
[----:B--2---:R-:W-:-:S04]  /*0080*/  IMAD.WIDE R2, R9, 0x4, R2 ;  /* 0x0000000409027825 */ /* 0x004fc800078e0202 */
[C---:B---3--:R-:W-:Y:S02]  /*0090*/  IMAD.WIDE R4, R9.reuse, 0x4, R4 ;  /* 0x0000000409047825 */ /* 0x048fe400078e0204 */
[----:B-1----:R-:W2:Y:S04]  /*00a0*/  LDG.E R2, desc[UR4][R2.64] ;  /* 0x0000000402027981 */ /* 0x002ea8000c1e1900 */
[----:B------:R-:W2:Y:S01]  /*00b0*/  LDG.E R5, desc[UR4][R4.64] ;  /* 0x0000000404057981 */ /* 0x000ea2000c1e1900 */
[----:B----4-:R-:W-:Y:S01]  /*00c0*/  IMAD.WIDE R6, R9, 0x4, R6 ;  /* 0x0000000409067825 */ /* 0x010fe200078e0206 */
[----:B--2---:R-:W-:-:S05]  /*00d0*/  IADD3 R9, PT, PT, R2, R5, RZ ;  /* 0x0000000502097210 */ /* 0x004fca0007ffe0ff */
[----:B------:R-:W-:Y:S01]  /*00e0*/  STG.E desc[UR4][R6.64], R9 ;  /* 0x0000000906007986 */ /* 0x000fe2000c101904 */
[----:B------:R-:W-:Y:S05]  /*00f0*/  EXIT ;  /* 0x000000000000794d */ /* 0x000fea0003800000 */
.L_x_0:
[----:B------:R-:W-:-:S00]  /*0100*/  BRA `(.L_x_0) ;  /* 0xfffffffc00fc7947 */ /* 0x000fc0000383ffff */
[----:B------:R-:W-:-:S00]  /*0110*/  NOP ;  /* 0x0000000000007918 */ /* 0x000fc00000000000 */
        /* <DEDUP_REMOVED lines=14> */
.L_x_1:


//--------------------- .nv.shared.reserved.0     --------------------------
	.section	.nv.shared.reserved.0,"aw",@nobits
	.weak		__nv_reservedSMEM_offset_0_alias
	.size		__nv_reservedSMEM_offset_0_alias, 0, 64
	.other		__nv_reservedSMEM_offset_0_alias,@"STO_CUDA_RESERVED_SHARED STV_DEFAULT"
__nv_reservedSMEM_offset_0_alias:
	.zero		0
	.zero		64


//--------------------- .nv.constant0._Z9deviceADDPiS_S_ --------------------------
	.section	.nv.constant0._Z9deviceADDPiS_S_,"a",@progbits
	.sectionflags	@""
	.align	4
.nv.constant0._Z9deviceADDPiS_S_:
	.zero		920


//--------------------- SYMBOLS --------------------------

	.type		.nv.reservedSmem.offset0,@object
	.size		.nv.reservedSmem.offset0,0x4
